	.headerflags	@"EF_CUDA_TEXMODE_UNIFIED EF_CUDA_64BIT_ADDRESS EF_CUDA_ACCELERATORS EF_CUDA_SM90 EF_CUDA_VIRTUAL_SM(EF_CUDA_SM90)"
	.elftype	@"ET_EXEC"


//--------------------- .nv.info                  --------------------------
	.section	.nv.info,"",@"SHT_CUDA_INFO"
	.align	4


	//----- nvinfo : EIATTR_REGCOUNT
	.align		4
        /*0000*/ 	.byte	0x04, 0x2f
        /*0002*/ 	.short	(.L_3 - .L_2)
	.align		4
.L_2:
        /*0004*/ 	.word	index@(triton_poi_fused_clone_div_linalg_vector_norm_mul_3)
        /*0008*/ 	.word	0x00000013


	//----- nvinfo : EIATTR_MIN_STACK_SIZE
	.align		4
.L_3:
        /*000c*/ 	.byte	0x04, 0x12
        /*000e*/ 	.short	(.L_5 - .L_4)
	.align		4
.L_4:
        /*0010*/ 	.word	index@(triton_poi_fused_clone_div_linalg_vector_norm_mul_3)
        /*0014*/ 	.word	0x00000000


	//----- nvinfo : EIATTR_FRAME_SIZE
	.align		4
.L_5:
        /*0018*/ 	.byte	0x04, 0x11
        /*001a*/ 	.short	(.L_7 - .L_6)
	.align		4
.L_6:
        /*001c*/ 	.word	index@(triton_poi_fused_clone_div_linalg_vector_norm_mul_3)
        /*0020*/ 	.word	0x00000000


	//----- nvinfo : EIATTR_MIN_STACK_SIZE
	.align		4
.L_7:
        /*0024*/ 	.byte	0x04, 0x12
        /*0026*/ 	.short	(.L_9 - .L_8)
	.align		4
.L_8:
        /*0028*/ 	.word	index@(triton_poi_fused_clone_div_linalg_vector_norm_mul_3)
        /*002c*/ 	.word	0x00000000
.L_9:


//--------------------- .nv.info.triton_poi_fused_clone_div_linalg_vector_norm_mul_3 --------------------------
	.section	.nv.info.triton_poi_fused_clone_div_linalg_vector_norm_mul_3,"",@"SHT_CUDA_INFO"
	.sectionflags	@""
	.align	4


	//----- nvinfo : EIATTR_CUDA_API_VERSION
	.align		4
        /*0000*/ 	.byte	0x04, 0x37
        /*0002*/ 	.short	(.L_11 - .L_10)
.L_10:
        /*0004*/ 	.word	0x0000007c


	//----- nvinfo : EIATTR_KPARAM_INFO
	.align		4
.L_11:
        /*0008*/ 	.byte	0x04, 0x17
        /*000a*/ 	.short	(.L_13 - .L_12)
.L_12:
        /*000c*/ 	.word	0x00000000
        /*0010*/ 	.short	0x0003
        /*0012*/ 	.short	0x0018
        /*0014*/ 	.byte	0x00, 0xf0, 0x11, 0x00


	//----- nvinfo : EIATTR_KPARAM_INFO
	.align		4
.L_13:
        /*0018*/ 	.byte	0x04, 0x17
        /*001a*/ 	.short	(.L_15 - .L_14)
.L_14:
        /*001c*/ 	.word	0x00000000
        /*0020*/ 	.short	0x0002
        /*0022*/ 	.short	0x0010
        /*0024*/ 	.byte	0x00, 0xf4, 0x21, 0x00


	//----- nvinfo : EIATTR_KPARAM_INFO
	.align		4
.L_15:
        /*0028*/ 	.byte	0x04, 0x17
        /*002a*/ 	.short	(.L_17 - .L_16)
.L_16:
        /*002c*/ 	.word	0x00000000
        /*0030*/ 	.short	0x0001
        /*0032*/ 	.short	0x0008
        /*0034*/ 	.byte	0x00, 0xf4, 0x21, 0x00


	//----- nvinfo : EIATTR_KPARAM_INFO
	.align		4
.L_17:
        /*0038*/ 	.byte	0x04, 0x17
        /*003a*/ 	.short	(.L_19 - .L_18)
.L_18:
        /*003c*/ 	.word	0x00000000
        /*0040*/ 	.short	0x0000
        /*0042*/ 	.short	0x0000
        /*0044*/ 	.byte	0x00, 0xf4, 0x21, 0x00


	//----- nvinfo : EIATTR_SPARSE_MMA_MASK
	.align		4
.L_19:
        /*0048*/ 	.byte	0x03, 0x50
        /*004a*/ 	.short	0x0000


	//----- nvinfo : EIATTR_MAXREG_COUNT
	.align		4
        /*004c*/ 	.byte	0x03, 0x1b
        /*004e*/ 	.short	0x00ff


	//----- nvinfo : EIATTR_EXIT_INSTR_OFFSETS
	.align		4
        /*0050*/ 	.byte	0x04, 0x1c
        /*0052*/ 	.short	(.L_21 - .L_20)


	//   ....[0]....
.L_20:
        /*0054*/ 	.word	0x00000390


	//   ....[1]....
        /*0058*/ 	.word	0x000003b0


	//----- nvinfo : EIATTR_REQNTID
	.align		4
.L_21:
        /*005c*/ 	.byte	0x04, 0x10
        /*005e*/ 	.short	(.L_23 - .L_22)
.L_22:
        /*0060*/ 	.word	0x00000080
        /*0064*/ 	.word	0x00000001
        /*0068*/ 	.word	0x00000001


	//----- nvinfo : EIATTR_CBANK_PARAM_SIZE
	.align		4
.L_23:
        /*006c*/ 	.byte	0x03, 0x19
        /*006e*/ 	.short	0x001c


	//----- nvinfo : EIATTR_PARAM_CBANK
	.align		4
        /*0070*/ 	.byte	0x04, 0x0a
        /*0072*/ 	.short	(.L_25 - .L_24)
	.align		4
.L_24:
        /*0074*/ 	.word	index@(.nv.constant0.triton_poi_fused_clone_div_linalg_vector_norm_mul_3)
        /*0078*/ 	.short	0x0210
        /*007a*/ 	.short	0x001c


	//----- nvinfo : EIATTR_SW_WAR
	.align		4
.L_25:
        /*007c*/ 	.byte	0x04, 0x36
        /*007e*/ 	.short	(.L_27 - .L_26)
.L_26:
        /*0080*/ 	.word	0x00000008
.L_27:


//--------------------- .nv.callgraph             --------------------------
	.section	.nv.callgraph,"",@"SHT_CUDA_CALLGRAPH"
	.align	4
	.sectionentsize	8
	.align		4
        /*0000*/ 	.word	0x00000000
	.align		4
        /*0004*/ 	.word	0xffffffff
	.align		4
        /*0008*/ 	.word	0x00000000
	.align		4
        /*000c*/ 	.word	0xfffffffe
	.align		4
        /*0010*/ 	.word	0x00000000
	.align		4
        /*0014*/ 	.word	0xfffffffd
	.align		4
        /*0018*/ 	.word	0x00000000
	.align		4
        /*001c*/ 	.word	0xfffffffc


//--------------------- .nv.constant4             --------------------------
	.section	.nv.constant4,"a",@progbits
	.align	8
	.align		8
.nv.constant4:
        /*0000*/ 	.dword	_$_str
	.align		8
        /*0008*/ 	.dword	_$_str_$_2


//--------------------- .text.triton_poi_fused_clone_div_linalg_vector_norm_mul_3 --------------------------
	.section	.text.triton_poi_fused_clone_div_linalg_vector_norm_mul_3,"ax",@progbits
	.align	128
        .global         triton_poi_fused_clone_div_linalg_vector_norm_mul_3
        .type           triton_poi_fused_clone_div_linalg_vector_norm_mul_3,@function
        .size           triton_poi_fused_clone_div_linalg_vector_norm_mul_3,(.L_x_1 - triton_poi_fused_clone_div_linalg_vector_norm_mul_3)
        .other          triton_poi_fused_clone_div_linalg_vector_norm_mul_3,@"STO_CUDA_ENTRY STV_DEFAULT"
triton_poi_fused_clone_div_linalg_vector_norm_mul_3:
.text.triton_poi_fused_clone_div_linalg_vector_norm_mul_3:
[----:B------:R-:W0:Y:S01]  /*0000*/  LDC R1, c[0x0][0x28] ;  /* 0x00000a00ff017b82 */ /* 0x000e220000000800 */
[----:B------:R-:W1:Y:S07]  /*0010*/  S2R R7, SR_TID.X ;  /* 0x0000000000077919 */ /* 0x000e6e0000002100 */
[----:B------:R-:W2:Y:S01]  /*0020*/  LDC.64 R2, c[0x0][0x210] ;  /* 0x00008400ff027b82 */ /* 0x000ea20000000a00 */
[----:B------:R-:W-:Y:S01]  /*0030*/  CS2R R14, SRZ ;  /* 0x00000000000e7805 */ /* 0x000fe2000001ff00 */
[----:B------:R-:W-:Y:S01]  /*0040*/  ULDC.64 UR4, c[0x0][0x208] ;  /* 0x0000820000047ab9 */ /* 0x000fe20000000a00 */
[----:B------:R-:W3:Y:S01]  /*0050*/  S2R R0, SR_CTAID.X ;  /* 0x0000000000007919 */ /* 0x000ee20000002500 */
[----:B------:R-:W-:-:S02]  /*0060*/  CS2R R10, SRZ ;  /* 0x00000000000a7805 */ /* 0x000fc4000001ff00 */
[----:B-1----:R-:W-:-:S05]  /*0070*/  LOP3.LUT R7, R7, 0x7f, RZ, 0xc0, !PT ;  /* 0x0000007f07077812 */ /* 0x002fca00078ec0ff */
[----:B---3--:R-:W-:-:S05]  /*0080*/  IMAD R7, R0, 0x80, R7 ;  /* 0x0000008000077824 */ /* 0x008fca00078e0207 */
[----:B------:R-:W-:Y:S02]  /*0090*/  SHF.R.S32.HI R4, RZ, 0x1f, R7 ;  /* 0x0000001fff047819 */ /* 0x000fe40000011407 */
[----:B------:R-:W-:Y:S02]  /*00a0*/  ISETP.GE.AND P2, PT, R7, 0x100, PT ;  /* 0x000001000700780c */ /* 0x000fe40003f46270 */
[----:B------:R-:W-:Y:S01]  /*00b0*/  LEA.HI R8, R4, R7, RZ, 0x2 ;  /* 0x0000000704087211 */ /* 0x000fe200078f10ff */
[----:B------:R-:W-:Y:S01]  /*00c0*/  IMAD.MOV.U32 R16, RZ, RZ, RZ ;  /* 0x000000ffff107224 */ /* 0x000fe200078e00ff */
[----:B------:R-:W1:Y:S02]  /*00d0*/  LDC.64 R4, c[0x0][0x218] ;  /* 0x00008600ff047b82 */ /* 0x000e640000000a00 */
[----:B------:R-:W-:-:S05]  /*00e0*/  LOP3.LUT R6, R8, 0xfffffffc, RZ, 0xc0, !PT ;  /* 0xfffffffc08067812 */ /* 0x000fca00078ec0ff */
[----:B--2---:R-:W-:-:S05]  /*00f0*/  IMAD.WIDE R12, R6, 0x4, R2 ;  /* 0x00000004060c7825 */ /* 0x004fca00078e0202 */
[----:B------:R-:W2:Y:S04]  /*0100*/  @!P2 LDG.E.EL R14, desc[UR4][R12.64+0x4] ;  /* 0x000004040c0ea981 */ /* 0x000ea8000c2e1900 */
[----:B------:R-:W3:Y:S04]  /*0110*/  @!P2 LDG.E.EL R10, desc[UR4][R12.64] ;  /* 0x000000040c0aa981 */ /* 0x000ee8000c2e1900 */
[----:B------:R-:W4:Y:S04]  /*0120*/  @!P2 LDG.E.EL R15, desc[UR4][R12.64+0x8] ;  /* 0x000008040c0fa981 */ /* 0x000f28000c2e1900 */
[----:B------:R-:W5:Y:S01]  /*0130*/  @!P2 LDG.E.EL R16, desc[UR4][R12.64+0xc] ;  /* 0x00000c040c10a981 */ /* 0x000f62000c2e1900 */
[----:B------:R-:W-:Y:S01]  /*0140*/  SHF.R.S32.HI R8, RZ, 0x2, R8 ;  /* 0x00000002ff087819 */ /* 0x000fe20000011408 */
[----:B------:R-:W-:-:S03]  /*0150*/  IMAD.WIDE R2, R7, 0x4, R2 ;  /* 0x0000000407027825 */ /* 0x000fc600078e0202 */
[----:B------:R-:W-:-:S04]  /*0160*/  LEA.HI R9, R8, R8, RZ, 0x2 ;  /* 0x0000000808097211 */ /* 0x000fc800078f10ff */
[----:B------:R-:W-:-:S05]  /*0170*/  LOP3.LUT R9, R9, 0xfffffffc, RZ, 0xc0, !PT ;  /* 0xfffffffc09097812 */ /* 0x000fca00078ec0ff */
[----:B------:R-:W-:Y:S02]  /*0180*/  IMAD.IADD R9, R8, 0x1, -R9 ;  /* 0x0000000108097824 */ /* 0x000fe400078e0a09 */
[----:B------:R-:W-:Y:S02]  /*0190*/  IMAD.MOV.U32 R8, RZ, RZ, RZ ;  /* 0x000000ffff087224 */ /* 0x000fe400078e00ff */
[----:B-1----:R-:W-:-:S04]  /*01a0*/  IMAD.WIDE R4, R9, 0x4, R4 ;  /* 0x0000000409047825 */ /* 0x002fc800078e0204 */
[----:B------:R1:W5:Y:S04]  /*01b0*/  @!P2 LDG.E R8, desc[UR4][R2.64] ;  /* 0x000000040208a981 */ /* 0x000368000c1e1900 */
[----:B------:R1:W5:Y:S01]  /*01c0*/  @!P2 LDG.E.EL R11, desc[UR4][R4.64] ;  /* 0x00000004040ba981 */ /* 0x000362000c2e1900 */
[----:B------:R-:W-:-:S04]  /*01d0*/  SHF.R.S32.HI R0, RZ, 0x18, R0 ;  /* 0x00000018ff007819 */ /* 0x000fc80000011400 */
[----:B------:R-:W-:Y:S01]  /*01e0*/  SGXT R0, R0, 0x1 ;  /* 0x000000010000781a */ /* 0x000fe20000000200 */
[----:B-1----:R-:W1:Y:S03]  /*01f0*/  LDC.64 R2, c[0x0][0x220] ;  /* 0x00008800ff027b82 */ /* 0x002e660000000a00 */
[CC--:B0-----:R-:W-:Y:S02]  /*0200*/  LEA.HI R4, R0.reuse, R7.reuse, RZ, 0x4 ;  /* 0x0000000700047211 */ /* 0x0c1fe400078f20ff */
[----:B------:R-:W-:Y:S02]  /*0210*/  LEA.HI R0, R0, R7, RZ, 0x6 ;  /* 0x0000000700007211 */ /* 0x000fe400078f30ff */
[----:B------:R-:W-:Y:S02]  /*0220*/  SHF.R.S32.HI R4, RZ, 0x4, R4 ;  /* 0x00000004ff047819 */ /* 0x000fe40000011404 */
[----:B------:R-:W-:-:S02]  /*0230*/  LOP3.LUT R0, R0, 0xffffffc0, RZ, 0xc0, !PT ;  /* 0xffffffc000007812 */ /* 0x000fc400078ec0ff */
[----:B------:R-:W-:Y:S02]  /*0240*/  LEA.HI R5, R4, R4, RZ, 0x2 ;  /* 0x0000000404057211 */ /* 0x000fe400078f10ff */
[----:B------:R-:W-:Y:S02]  /*0250*/  IADD3 R0, R0, R7, -R6 ;  /* 0x0000000700007210 */ /* 0x000fe40007ffe806 */
[----:B------:R-:W-:-:S05]  /*0260*/  LOP3.LUT R5, R5, 0x3ffffffc, RZ, 0xc0, !PT ;  /* 0x3ffffffc05057812 */ /* 0x000fca00078ec0ff */
[----:B------:R-:W-:-:S04]  /*0270*/  IMAD.IADD R5, R4, 0x1, -R5 ;  /* 0x0000000104057824 */ /* 0x000fc800078e0a05 */
[----:B------:R-:W-:-:S04]  /*0280*/  IMAD R0, R5, 0x4, R0 ;  /* 0x0000000405007824 */ /* 0x000fc800078e0200 */
[----:B------:R-:W-:-:S04]  /*0290*/  IMAD R9, R9, 0x10, R0 ;  /* 0x0000001009097824 */ /* 0x000fc800078e0200 */
[----:B-1----:R-:W-:-:S04]  /*02a0*/  IMAD.WIDE R2, R9, 0x4, R2 ;  /* 0x0000000409027825 */ /* 0x002fc800078e0202 */
[----:B--2---:R-:W-:-:S04]  /*02b0*/  FMUL R13, R14, R14 ;  /* 0x0000000e0e0d7220 */ /* 0x004fc80000400000 */
[----:B---3--:R-:W-:-:S04]  /*02c0*/  FFMA R10, R10, R10, R13 ;  /* 0x0000000a0a0a7223 */ /* 0x008fc8000000000d */
[----:B----4-:R-:W-:-:S04]  /*02d0*/  FFMA R15, R15, R15, R10 ;  /* 0x0000000f0f0f7223 */ /* 0x010fc8000000000a */
[----:B-----5:R-:W-:-:S04]  /*02e0*/  FFMA R15, R16, R16, R15 ;  /* 0x00000010100f7223 */ /* 0x020fc8000000000f */
[----:B------:R-:W0:Y:S02]  /*02f0*/  MUFU.SQRT R10, R15 ;  /* 0x0000000f000a7308 */ /* 0x000e240000002000 */
[C---:B0-----:R-:W-:Y:S02]  /*0300*/  FSETP.GT.AND P0, PT, R10.reuse, 8.50705917302346158658e+37, PT ;  /* 0x7e8000000a00780b */ /* 0x041fe40003f04000 */
[----:B------:R-:W-:-:S11]  /*0310*/  FSETP.GEU.AND P1, PT, R10, 1.175494350822287508e-38, PT ;  /* 0x008000000a00780b */ /* 0x000fd60003f2e000 */
[----:B------:R-:W-:-:S04]  /*0320*/  @P0 FMUL R10, R10, 0.25 ;  /* 0x3e8000000a0a0820 */ /* 0x000fc80000400000 */
[----:B------:R-:W-:Y:S01]  /*0330*/  @!P1 FMUL R10, R10, 16777216 ;  /* 0x4b8000000a0a9820 */ /* 0x000fe20000400000 */
[----:B------:R-:W-:-:S03]  /*0340*/  FMUL R8, R11, R8 ;  /* 0x000000080b087220 */ /* 0x000fc60000400000 */
[----:B------:R-:W0:Y:S01]  /*0350*/  MUFU.RCP R7, R10 ;  /* 0x0000000a00077308 */ /* 0x000e220000001000 */
[----:B------:R-:W-:-:S04]  /*0360*/  @P0 FMUL R8, R8, 0.25 ;  /* 0x3e80000008080820 */ /* 0x000fc80000400000 */
[----:B------:R-:W-:-:S04]  /*0370*/  @!P1 FMUL R8, R8, 16777216 ;  /* 0x4b80000008089820 */ /* 0x000fc80000400000 */
[----:B0-----:R-:W-:Y:S01]  /*0380*/  FMUL R7, R7, R8 ;  /* 0x0000000807077220 */ /* 0x001fe20000400000 */
[----:B------:R-:W-:Y:S06]  /*0390*/  @P2 EXIT ;  /* 0x000000000000294d */ /* 0x000fec0003800000 */
[----:B------:R-:W-:Y:S01]  /*03a0*/  STG.E desc[UR4][R2.64], R7 ;  /* 0x0000000702007986 */ /* 0x000fe2000c101904 */
[----:B------:R-:W-:Y:S05]  /*03b0*/  EXIT ;  /* 0x000000000000794d */ /* 0x000fea0003800000 */
.L_x_0:
[----:B------:R-:W-:-:S00]  /*03c0*/  BRA `(.L_x_0) ;  /* 0xfffffffc00fc7947 */ /* 0x000fc0000383ffff */
[----:B------:R-:W-:-:S00]  /*03d0*/  NOP ;  /* 0x0000000000007918 */ /* 0x000fc00000000000 */
        /* <DEDUP_REMOVED lines=10> */
.L_x_1:


//--------------------- .nv.global.init           --------------------------
	.section	.nv.global.init,"aw",@progbits
.nv.global.init:
	.type		_$_str,@object
	.size		_$_str,(_$_str_$_2 - _$_str)
_$_str:
        /*0000*/ 	.byte	0x5f, 0x5f, 0x43, 0x55, 0x44, 0x41, 0x5f, 0x46, 0x54, 0x5a, 0x00
	.type		_$_str_$_2,@object
	.size		_$_str_$_2,(.L_1 - _$_str_$_2)
_$_str_$_2:
        /*000b*/ 	.byte	0x5f, 0x5f, 0x43, 0x55, 0x44, 0x41, 0x5f, 0x50, 0x52, 0x45, 0x43, 0x5f, 0x53, 0x51, 0x52, 0x54
        /*001b*/ 	.byte	0x00
.L_1:


//--------------------- .nv.constant0.triton_poi_fused_clone_div_linalg_vector_norm_mul_3 --------------------------
	.section	.nv.constant0.triton_poi_fused_clone_div_linalg_vector_norm_mul_3,"a",@progbits
	.sectionflags	@""
	.align	4
.nv.constant0.triton_poi_fused_clone_div_linalg_vector_norm_mul_3:
	.zero		556
